//
// Generated by NVIDIA NVVM Compiler
//
// Compiler Build ID: CL-36424714
// Cuda compilation tools, release 13.0, V13.0.88
// Based on NVVM 20.0.0
//

.version 9.0
.target sm_100
.address_size 64

	// .globl	vectorDistanceLA1
.extern .shared .align 16 .b8 part[];

.visible .entry vectorDistanceLA1(
	.param .u64 .ptr .align 1 vectorDistanceLA1_param_0,
	.param .u64 .ptr .align 1 vectorDistanceLA1_param_1,
	.param .u64 .ptr .align 1 vectorDistanceLA1_param_2,
	.param .u32 vectorDistanceLA1_param_3
)
{
	.reg .pred 	%p<10>;
	.reg .b32 	%r<27>;
	.reg .b32 	%f<16>;
	.reg .b64 	%rd<10>;

	ld.param.u64 	%rd3, [vectorDistanceLA1_param_0];
	ld.param.u64 	%rd4, [vectorDistanceLA1_param_1];
	ld.param.u64 	%rd5, [vectorDistanceLA1_param_2];
	ld.param.u32 	%r14, [vectorDistanceLA1_param_3];
	mov.u32 	%r1, %tid.x;
	shl.b32 	%r15, %r1, 2;
	mov.u32 	%r16, part;
	add.s32 	%r2, %r16, %r15;
	mov.b32 	%r17, 0;
	st.shared.u32 	[%r2], %r17;
	mov.u32 	%r18, %ctaid.x;
	mov.u32 	%r3, %ntid.x;
	mad.lo.s32 	%r24, %r18, %r3, %r1;
	setp.ge.s32 	%p1, %r24, %r14;
	@%p1 bra 	$L__BB0_4;
	mov.u32 	%r19, %nctaid.x;
	mul.lo.s32 	%r5, %r19, %r3;
	cvta.to.global.u64 	%rd1, %rd4;
	cvta.to.global.u64 	%rd2, %rd5;
	mov.f32 	%f15, 0f00000000;
$L__BB0_2:
	mul.wide.s32 	%rd6, %r24, 4;
	add.s64 	%rd7, %rd1, %rd6;
	ld.global.f32 	%f4, [%rd7];
	add.s64 	%rd8, %rd2, %rd6;
	ld.global.f32 	%f5, [%rd8];
	sub.f32 	%f6, %f4, %f5;
	fma.rn.f32 	%f15, %f6, %f6, %f15;
	add.s32 	%r24, %r24, %r5;
	setp.lt.s32 	%p2, %r24, %r14;
	@%p2 bra 	$L__BB0_2;
	st.shared.f32 	[%r2], %f15;
$L__BB0_4:
	bar.sync 	0;
	shr.u32 	%r25, %r3, 1;
	setp.lt.u32 	%p3, %r3, 66;
	@%p3 bra 	$L__BB0_5;
	bra.uni 	$L__BB0_12;
$L__BB0_5:
	setp.eq.s32 	%p6, %r25, 0;
	@%p6 bra 	$L__BB0_9;
$L__BB0_6:
	setp.ge.u32 	%p7, %r1, %r25;
	@%p7 bra 	$L__BB0_8;
	shl.b32 	%r22, %r25, 2;
	add.s32 	%r23, %r2, %r22;
	ld.shared.f32 	%f10, [%r23];
	ld.shared.f32 	%f11, [%r2];
	add.f32 	%f12, %f10, %f11;
	st.shared.f32 	[%r2], %f12;
$L__BB0_8:
	bar.warp.sync 	-1;
	shr.u32 	%r13, %r25, 1;
	setp.gt.u32 	%p8, %r25, 1;
	mov.u32 	%r25, %r13;
	@%p8 bra 	$L__BB0_6;
$L__BB0_9:
	setp.ne.s32 	%p9, %r1, 0;
	@%p9 bra 	$L__BB0_11;
	ld.shared.f32 	%f13, [part];
	cvta.to.global.u64 	%rd9, %rd3;
	atom.global.add.f32 	%f14, [%rd9], %f13;
$L__BB0_11:
	ret;
$L__BB0_12:
	setp.ge.u32 	%p4, %r1, %r25;
	@%p4 bra 	$L__BB0_14;
	shl.b32 	%r20, %r25, 2;
	add.s32 	%r21, %r2, %r20;
	ld.shared.f32 	%f7, [%r21];
	ld.shared.f32 	%f8, [%r2];
	add.f32 	%f9, %f7, %f8;
	st.shared.f32 	[%r2], %f9;
$L__BB0_14:
	bar.sync 	0;
	shr.u32 	%r11, %r25, 1;
	setp.gt.u32 	%p5, %r25, 65;
	mov.u32 	%r25, %r11;
	@%p5 bra 	$L__BB0_12;
	bra.uni 	$L__BB0_5;

}


// ===== COMPILED SASS (sm_100) =====

	.target	sm_100

	.elftype	@"ET_EXEC"


//--------------------- .note.nv.tkinfo           --------------------------
	.section	.note.nv.tkinfo,"",@"SHT_NOTE"
	.sectionflags	@"SHF_NOTE_NV_TKINFO"
	.tkinfo
        /*0018*/ 	.word	0x00000002
        /*0030*/ 	.string	""
        /*0030*/ 	.string	"ptxas"
        /*0030*/ 	.string	"Cuda compilation tools, release 13.0, V13.0.88"
        /*0030*/ 	.string	"Build cuda_13.0.r13.0/compiler.36424714_0"
        /*0030*/ 	.string	"-arch sm_100 -m 64 "



//--------------------- .note.nv.cuinfo           --------------------------
	.section	.note.nv.cuinfo,"",@"SHT_NOTE"
	.sectionflags	@"SHF_NOTE_NV_CUINFO"
        /*0018*/ 	.short	0x0002
        /*001a*/ 	.short	0x0064
        /*001c*/ 	.short	0x0082
	.zero		2


//--------------------- .nv.info                  --------------------------
	.section	.nv.info,"",@"SHT_CUDA_INFO"
	.align	4


	//----- nvinfo : EIATTR_REGCOUNT
	.align		4
        /*0000*/ 	.byte	0x04, 0x2f
        /*0002*/ 	.short	(.L_1 - .L_0)
	.align		4
.L_0:
        /*0004*/ 	.word	index@(vectorDistanceLA1)
        /*0008*/ 	.word	0x00000012


	//----- nvinfo : EIATTR_FRAME_SIZE
	.align		4
.L_1:
        /*000c*/ 	.byte	0x04, 0x11
        /*000e*/ 	.short	(.L_3 - .L_2)
	.align		4
.L_2:
        /*0010*/ 	.word	index@(vectorDistanceLA1)
        /*0014*/ 	.word	0x00000000


	//----- nvinfo : EIATTR_MIN_STACK_SIZE
	.align		4
.L_3:
        /*0018*/ 	.byte	0x04, 0x12
        /*001a*/ 	.short	(.L_5 - .L_4)
	.align		4
.L_4:
        /*001c*/ 	.word	index@(vectorDistanceLA1)
        /*0020*/ 	.word	0x00000000
.L_5:


//--------------------- .nv.compat                --------------------------
	.section	.nv.compat,"",@"SHT_CUDA_COMPAT_INFO"
	.align	4
        /*0000*/ 	.byte	0x02, 0x09, 0x00, 0x00, 0x02, 0x02, 0x01, 0x00, 0x02, 0x05, 0x05, 0x00, 0x03, 0x07, 0x01, 0x01
        /*0010*/ 	.byte	0x02, 0x03, 0x00, 0x00, 0x02, 0x06, 0x01, 0x00, 0x04, 0x0b, 0x08, 0x00, 0x09, 0x00, 0x00, 0x00
        /*0020*/ 	.byte	0x00, 0x00, 0x00, 0x00


//--------------------- .nv.info.vectorDistanceLA1 --------------------------
	.section	.nv.info.vectorDistanceLA1,"",@"SHT_CUDA_INFO"
	.sectionflags	@""
	.align	4


	//----- nvinfo : EIATTR_CUDA_API_VERSION
	.align		4
        /*0000*/ 	.byte	0x04, 0x37
        /*0002*/ 	.short	(.L_7 - .L_6)
.L_6:
        /*0004*/ 	.word	0x00000082


	//----- nvinfo : EIATTR_KPARAM_INFO
	.align		4
.L_7:
        /*0008*/ 	.byte	0x04, 0x17
        /*000a*/ 	.short	(.L_9 - .L_8)
.L_8:
        /*000c*/ 	.word	0x00000000
        /*0010*/ 	.short	0x0003
        /*0012*/ 	.short	0x0018
        /*0014*/ 	.byte	0x00, 0xf0, 0x11, 0x00


	//----- nvinfo : EIATTR_KPARAM_INFO
	.align		4
.L_9:
        /*0018*/ 	.byte	0x04, 0x17
        /*001a*/ 	.short	(.L_11 - .L_10)
.L_10:
        /*001c*/ 	.word	0x00000000
        /*0020*/ 	.short	0x0002
        /*0022*/ 	.short	0x0010
        /*0024*/ 	.byte	0x00, 0xf5, 0x21, 0x00


	//----- nvinfo : EIATTR_KPARAM_INFO
	.align		4
.L_11:
        /*0028*/ 	.byte	0x04, 0x17
        /*002a*/ 	.short	(.L_13 - .L_12)
.L_12:
        /*002c*/ 	.word	0x00000000
        /*0030*/ 	.short	0x0001
        /*0032*/ 	.short	0x0008
        /*0034*/ 	.byte	0x00, 0xf5, 0x21, 0x00


	//----- nvinfo : EIATTR_KPARAM_INFO
	.align		4
.L_13:
        /*0038*/ 	.byte	0x04, 0x17
        /*003a*/ 	.short	(.L_15 - .L_14)
.L_14:
        /*003c*/ 	.word	0x00000000
        /*0040*/ 	.short	0x0000
        /*0042*/ 	.short	0x0000
        /*0044*/ 	.byte	0x00, 0xf5, 0x21, 0x00


	//----- nvinfo : EIATTR_SPARSE_MMA_MASK
	.align		4
.L_15:
        /*0048*/ 	.byte	0x03, 0x50
        /*004a*/ 	.short	0x0000


	//----- nvinfo : EIATTR_MAXREG_COUNT
	.align		4
        /*004c*/ 	.byte	0x03, 0x1b
        /*004e*/ 	.short	0x00ff


	//----- nvinfo : EIATTR_NUM_BARRIERS
	.align		4
        /*0050*/ 	.byte	0x02, 0x4c
        /*0052*/ 	.byte	0x01
	.zero		1


	//----- nvinfo : EIATTR_MERCURY_ISA_VERSION
	.align		4
        /*0054*/ 	.byte	0x03, 0x5f
        /*0056*/ 	.short	0x0101


	//----- nvinfo : EIATTR_COOP_GROUP_MASK_REGIDS
	.align		4
        /*0058*/ 	.byte	0x04, 0x29
        /*005a*/ 	.short	(.L_17 - .L_16)


	//   ....[0]....
.L_16:
        /*005c*/ 	.word	0xffffffff


	//----- nvinfo : EIATTR_COOP_GROUP_INSTR_OFFSETS
	.align		4
.L_17:
        /*0060*/ 	.byte	0x04, 0x28
        /*0062*/ 	.short	(.L_19 - .L_18)


	//   ....[0]....
.L_18:
        /*0064*/ 	.word	0x000003c0


	//----- nvinfo : EIATTR_VRC_CTA_INIT_COUNT
	.align		4
.L_19:
        /*0068*/ 	.byte	0x02, 0x4a
	.zero		1
	.zero		1


	//----- nvinfo : EIATTR_EXIT_INSTR_OFFSETS
	.align		4
        /*006c*/ 	.byte	0x04, 0x1c
        /*006e*/ 	.short	(.L_21 - .L_20)


	//   ....[0]....
.L_20:
        /*0070*/ 	.word	0x000003e0


	//   ....[1]....
        /*0074*/ 	.word	0x00000450


	//----- nvinfo : EIATTR_CRS_STACK_SIZE
	.align		4
.L_21:
        /*0078*/ 	.byte	0x04, 0x1e
        /*007a*/ 	.short	(.L_23 - .L_22)
.L_22:
        /*007c*/ 	.word	0x00000000


	//----- nvinfo : EIATTR_CBANK_PARAM_SIZE
	.align		4
.L_23:
        /*0080*/ 	.byte	0x03, 0x19
        /*0082*/ 	.short	0x001c


	//----- nvinfo : EIATTR_PARAM_CBANK
	.align		4
        /*0084*/ 	.byte	0x04, 0x0a
        /*0086*/ 	.short	(.L_25 - .L_24)
	.align		4
.L_24:
        /*0088*/ 	.word	index@(.nv.constant0.vectorDistanceLA1)
        /*008c*/ 	.short	0x0380
        /*008e*/ 	.short	0x001c


	//----- nvinfo : EIATTR_SW_WAR
	.align		4
.L_25:
        /*0090*/ 	.byte	0x04, 0x36
        /*0092*/ 	.short	(.L_27 - .L_26)
.L_26:
        /*0094*/ 	.word	0x00000008
.L_27:


//--------------------- .nv.callgraph             --------------------------
	.section	.nv.callgraph,"",@"SHT_CUDA_CALLGRAPH"
	.align	4
	.sectionentsize	8
	.align		4
        /*0000*/ 	.word	0x00000000
	.align		4
        /*0004*/ 	.word	0xffffffff
	.align		4
        /*0008*/ 	.word	0x00000000
	.align		4
        /*000c*/ 	.word	0xfffffffe
	.align		4
        /*0010*/ 	.word	0x00000000
	.align		4
        /*0014*/ 	.word	0xfffffffd
	.align		4
        /*0018*/ 	.word	0x00000000
	.align		4
        /*001c*/ 	.word	0xfffffffc


//--------------------- .text.vectorDistanceLA1   --------------------------
	.section	.text.vectorDistanceLA1,"ax",@progbits
	.align	128
        .global         vectorDistanceLA1
        .type           vectorDistanceLA1,@function
        .size           vectorDistanceLA1,(.L_x_9 - vectorDistanceLA1)
        .other          vectorDistanceLA1,@"STO_CUDA_ENTRY STV_DEFAULT"
vectorDistanceLA1:
.text.vectorDistanceLA1:
[----:B------:R-:W-:Y:S08]  /*0000*/  LDC R1, c[0x0][0x37c] ;  /* 0x0000df00ff017b82 */ /* 0x000ff00000000800 */
[----:B------:R-:W0:Y:S01]  /*0010*/  S2UR UR5, SR_CgaCtaId ;  /* 0x00000000000579c3 */ /* 0x000e220000008800 */
[----:B------:R-:W1:Y:S01]  /*0020*/  S2R R14, SR_TID.X ;  /* 0x00000000000e7919 */ /* 0x000e620000002100 */
[----:B------:R-:W-:Y:S01]  /*0030*/  UMOV UR4, 0x400 ;  /* 0x0000040000047882 */ /* 0x000fe20000000000 */
[----:B------:R-:W2:Y:S01]  /*0040*/  LDCU.64 UR6, c[0x0][0x358] ;  /* 0x00006b00ff0677ac */ /* 0x000ea20008000a00 */
[----:B------:R-:W-:Y:S04]  /*0050*/  BSSY.RECONVERGENT B0, `(.L_x_0) ;  /* 0x000001c000007945 */ /* 0x000fe80003800200 */
[----:B------:R-:W3:Y:S08]  /*0060*/  S2UR UR8, SR_CTAID.X ;  /* 0x00000000000879c3 */ /* 0x000ef00000002500 */
[----:B------:R-:W3:Y:S01]  /*0070*/  LDC R15, c[0x0][0x360] ;  /* 0x0000d800ff0f7b82 */ /* 0x000ee20000000800 */
[----:B0-----:R-:W-:Y:S01]  /*0080*/  ULEA UR4, UR5, UR4, 0x18 ;  /* 0x0000000405047291 */ /* 0x001fe2000f8ec0ff */
[----:B------:R-:W0:Y:S05]  /*0090*/  LDCU UR5, c[0x0][0x398] ;  /* 0x00007300ff0577ac */ /* 0x000e2a0008000800 */
[----:B-1----:R-:W-:-:S05]  /*00a0*/  LEA R0, R14, UR4, 0x2 ;  /* 0x000000040e007c11 */ /* 0x002fca000f8e10ff */
[----:B------:R1:W-:Y:S01]  /*00b0*/  STS [R0], RZ ;  /* 0x000000ff00007388 */ /* 0x0003e20000000800 */
[----:B---3--:R-:W-:-:S05]  /*00c0*/  IMAD R2, R15, UR8, R14 ;  /* 0x000000080f027c24 */ /* 0x008fca000f8e020e */
[----:B0-----:R-:W-:-:S13]  /*00d0*/  ISETP.GE.AND P0, PT, R2, UR5, PT ;  /* 0x0000000502007c0c */ /* 0x001fda000bf06270 */
[----:B-12---:R-:W-:Y:S05]  /*00e0*/  @P0 BRA `(.L_x_1) ;  /* 0x0000000000480947 */ /* 0x006fea0003800000 */
[----:B------:R-:W0:Y:S01]  /*00f0*/  LDC.64 R6, c[0x0][0x388] ;  /* 0x0000e200ff067b82 */ /* 0x000e220000000a00 */
[----:B------:R-:W1:Y:S01]  /*0100*/  LDCU UR4, c[0x0][0x370] ;  /* 0x00006e00ff0477ac */ /* 0x000e620008000800 */
[----:B------:R-:W-:Y:S01]  /*0110*/  BSSY.RECONVERGENT B1, `(.L_x_2) ;  /* 0x000000e000017945 */ /* 0x000fe20003800200 */
[----:B------:R-:W-:Y:S02]  /*0120*/  IMAD.MOV.U32 R11, RZ, RZ, R2 ;  /* 0x000000ffff0b7224 */ /* 0x000fe400078e0002 */
[----:B------:R-:W-:-:S03]  /*0130*/  IMAD.MOV.U32 R13, RZ, RZ, RZ ;  /* 0x000000ffff0d7224 */ /* 0x000fc600078e00ff */
[----:B------:R-:W2:Y:S01]  /*0140*/  LDC.64 R8, c[0x0][0x390] ;  /* 0x0000e400ff087b82 */ /* 0x000ea20000000a00 */
[----:B-1----:R-:W-:-:S07]  /*0150*/  IMAD R10, R15, UR4, RZ ;  /* 0x000000040f0a7c24 */ /* 0x002fce000f8e02ff */
.L_x_3:
[----:B0-----:R-:W-:-:S04]  /*0160*/  IMAD.WIDE R2, R11, 0x4, R6 ;  /* 0x000000040b027825 */ /* 0x001fc800078e0206 */
[----:B--2---:R-:W-:Y:S02]  /*0170*/  IMAD.WIDE R4, R11, 0x4, R8 ;  /* 0x000000040b047825 */ /* 0x004fe400078e0208 */
[----:B------:R-:W2:Y:S04]  /*0180*/  LDG.E R2, desc[UR6][R2.64] ;  /* 0x0000000602027981 */ /* 0x000ea8000c1e1900 */
[----:B------:R-:W2:Y:S01]  /*0190*/  LDG.E R5, desc[UR6][R4.64] ;  /* 0x0000000604057981 */ /* 0x000ea2000c1e1900 */
[----:B------:R-:W-:-:S05]  /*01a0*/  IMAD.IADD R11, R10, 0x1, R11 ;  /* 0x000000010a0b7824 */ /* 0x000fca00078e020b */
[----:B------:R-:W-:Y:S01]  /*01b0*/  ISETP.GE.AND P0, PT, R11, UR5, PT ;  /* 0x000000050b007c0c */ /* 0x000fe2000bf06270 */
[----:B--2---:R-:W-:-:S04]  /*01c0*/  FADD R12, R2, -R5 ;  /* 0x80000005020c7221 */ /* 0x004fc80000000000 */
[----:B------:R-:W-:-:S08]  /*01d0*/  FFMA R13, R12, R12, R13 ;  /* 0x0000000c0c0d7223 */ /* 0x000fd0000000000d */
[----:B------:R-:W-:Y:S05]  /*01e0*/  @!P0 BRA `(.L_x_3) ;  /* 0xfffffffc00dc8947 */ /* 0x000fea000383ffff */
[----:B------:R-:W-:Y:S05]  /*01f0*/  BSYNC.RECONVERGENT B1 ;  /* 0x0000000000017941 */ /* 0x000fea0003800200 */
.L_x_2:
[----:B------:R0:W-:Y:S02]  /*0200*/  STS [R0], R13 ;  /* 0x0000000d00007388 */ /* 0x0001e40000000800 */
.L_x_1:
[----:B------:R-:W-:Y:S05]  /*0210*/  BSYNC.RECONVERGENT B0 ;  /* 0x0000000000007941 */ /* 0x000fea0003800200 */
.L_x_0:
[----:B------:R-:W-:Y:S01]  /*0220*/  BAR.SYNC.DEFER_BLOCKING 0x0 ;  /* 0x0000000000007b1d */ /* 0x000fe20000010000 */
[----:B------:R-:W-:Y:S02]  /*0230*/  ISETP.GE.U32.AND P0, PT, R15, 0x42, PT ;  /* 0x000000420f00780c */ /* 0x000fe40003f06070 */
[----:B------:R-:W-:-:S11]  /*0240*/  SHF.R.U32.HI R3, RZ, 0x1, R15 ;  /* 0x00000001ff037819 */ /* 0x000fd6000001160f */
[----:B------:R-:W-:Y:S05]  /*0250*/  @!P0 BRA `(.L_x_4) ;  /* 0x0000000000288947 */ /* 0x000fea0003800000 */
.L_x_5:
[----:B------:R-:W-:-:S13]  /*0260*/  ISETP.GE.U32.AND P0, PT, R14, R3, PT ;  /* 0x000000030e00720c */ /* 0x000fda0003f06070 */
[----:B------:R-:W-:Y:S01]  /*0270*/  @!P0 LEA R2, R3, R0, 0x2 ;  /* 0x0000000003028211 */ /* 0x000fe200078e10ff */
[----:B------:R-:W-:Y:S05]  /*0280*/  @!P0 LDS R5, [R0] ;  /* 0x0000000000058984 */ /* 0x000fea0000000800 */
[----:B------:R-:W1:Y:S02]  /*0290*/  @!P0 LDS R2, [R2] ;  /* 0x0000000002028984 */ /* 0x000e640000000800 */
[----:B-1----:R-:W-:-:S05]  /*02a0*/  @!P0 FADD R5, R2, R5 ;  /* 0x0000000502058221 */ /* 0x002fca0000000000 */
[----:B------:R1:W-:Y:S01]  /*02b0*/  @!P0 STS [R0], R5 ;  /* 0x0000000500008388 */ /* 0x0003e20000000800 */
[----:B------:R-:W-:Y:S01]  /*02c0*/  BAR.SYNC.DEFER_BLOCKING 0x0 ;  /* 0x0000000000007b1d */ /* 0x000fe20000010000 */
[----:B------:R-:W-:Y:S02]  /*02d0*/  ISETP.GT.U32.AND P0, PT, R3, 0x41, PT ;  /* 0x000000410300780c */ /* 0x000fe40003f04070 */
[----:B------:R-:W-:-:S11]  /*02e0*/  SHF.R.U32.HI R3, RZ, 0x1, R3 ;  /* 0x00000001ff037819 */ /* 0x000fd60000011603 */
[----:B-1----:R-:W-:Y:S05]  /*02f0*/  @P0 BRA `(.L_x_5) ;  /* 0xfffffffc00d80947 */ /* 0x002fea000383ffff */
.L_x_4:
[----:B------:R-:W-:Y:S02]  /*0300*/  ISETP.NE.AND P1, PT, R3, RZ, PT ;  /* 0x000000ff0300720c */ /* 0x000fe40003f25270 */
[----:B------:R-:W-:-:S11]  /*0310*/  ISETP.NE.AND P0, PT, R14, RZ, PT ;  /* 0x000000ff0e00720c */ /* 0x000fd60003f05270 */
[----:B------:R-:W-:Y:S05]  /*0320*/  @!P1 BRA `(.L_x_6) ;  /* 0x00000000002c9947 */ /* 0x000fea0003800000 */
.L_x_7:
[----:B------:R-:W-:Y:S02]  /*0330*/  ISETP.GE.U32.AND P1, PT, R14, R3, PT ;  /* 0x000000030e00720c */ /* 0x000fe40003f26070 */
[----:B------:R-:W-:-:S11]  /*0340*/  SHF.R.U32.HI R4, RZ, 0x1, R3 ;  /* 0x00000001ff047819 */ /* 0x000fd60000011603 */
[----:B------:R-:W-:Y:S01]  /*0350*/  @!P1 IMAD R2, R3, 0x4, R0 ;  /* 0x0000000403029824 */ /* 0x000fe200078e0200 */
[----:B------:R-:W-:Y:S05]  /*0360*/  @!P1 LDS R5, [R0] ;  /* 0x0000000000059984 */ /* 0x000fea0000000800 */
[----:B------:R-:W1:Y:S02]  /*0370*/  @!P1 LDS R2, [R2] ;  /* 0x0000000002029984 */ /* 0x000e640000000800 */
[----:B-1----:R-:W-:-:S05]  /*0380*/  @!P1 FADD R5, R2, R5 ;  /* 0x0000000502059221 */ /* 0x002fca0000000000 */
[----:B------:R1:W-:Y:S01]  /*0390*/  @!P1 STS [R0], R5 ;  /* 0x0000000500009388 */ /* 0x0003e20000000800 */
[----:B------:R-:W-:Y:S02]  /*03a0*/  ISETP.GT.U32.AND P1, PT, R3, 0x1, PT ;  /* 0x000000010300780c */ /* 0x000fe40003f24070 */
[----:B------:R-:W-:Y:S01]  /*03b0*/  MOV R3, R4 ;  /* 0x0000000400037202 */ /* 0x000fe20000000f00 */
[----:B------:R-:W-:-:S10]  /*03c0*/  NOP ;  /* 0x0000000000007918 */ /* 0x000fd40000000000 */
[----:B-1----:R-:W-:Y:S05]  /*03d0*/  @P1 BRA `(.L_x_7) ;  /* 0xfffffffc00d41947 */ /* 0x002fea000383ffff */
.L_x_6:
[----:B------:R-:W-:Y:S05]  /*03e0*/  @P0 EXIT ;  /* 0x000000000000094d */ /* 0x000fea0003800000 */
[----:B------:R-:W1:Y:S01]  /*03f0*/  S2UR UR5, SR_CgaCtaId ;  /* 0x00000000000579c3 */ /* 0x000e620000008800 */
[----:B------:R-:W-:-:S07]  /*0400*/  UMOV UR4, 0x400 ;  /* 0x0000040000047882 */ /* 0x000fce0000000000 */
[----:B------:R-:W2:Y:S01]  /*0410*/  LDC.64 R2, c[0x0][0x380] ;  /* 0x0000e000ff027b82 */ /* 0x000ea20000000a00 */
[----:B-1----:R-:W-:-:S09]  /*0420*/  ULEA UR4, UR5, UR4, 0x18 ;  /* 0x0000000405047291 */ /* 0x002fd2000f8ec0ff */
[----:B------:R-:W2:Y:S04]  /*0430*/  LDS R5, [UR4] ;  /* 0x00000004ff057984 */ /* 0x000ea80008000800 */
[----:B--2---:R-:W-:Y:S01]  /*0440*/  REDG.E.ADD.F32.FTZ.RN.STRONG.GPU desc[UR6][R2.64], R5 ;  /* 0x00000005020079a6 */ /* 0x004fe2000c12f306 */
[----:B------:R-:W-:Y:S05]  /*0450*/  EXIT ;  /* 0x000000000000794d */ /* 0x000fea0003800000 */
.L_x_8:
[----:B------:R-:W-:-:S00]  /*0460*/  BRA `(.L_x_8) ;  /* 0xfffffffc00fc7947 */ /* 0x000fc0000383ffff */
[----:B------:R-:W-:-:S00]  /*0470*/  NOP ;  /* 0x0000000000007918 */ /* 0x000fc00000000000 */
        /* <DEDUP_REMOVED lines=8> */
.L_x_9:


//--------------------- .nv.shared.vectorDistanceLA1 --------------------------
	.section	.nv.shared.vectorDistanceLA1,"aw",@nobits
	.sectionflags	@""
	.align	16
	.zero		1024


//--------------------- .nv.shared.reserved.0     --------------------------
	.section	.nv.shared.reserved.0,"aw",@nobits
	.weak		__nv_reservedSMEM_offset_0_alias
	.size		__nv_reservedSMEM_offset_0_alias, 0, 64
	.other		__nv_reservedSMEM_offset_0_alias,@"STO_CUDA_RESERVED_SHARED STV_DEFAULT"
__nv_reservedSMEM_offset_0_alias:
	.zero		0
	.zero		64


//--------------------- .nv.constant0.vectorDistanceLA1 --------------------------
	.section	.nv.constant0.vectorDistanceLA1,"a",@progbits
	.sectionflags	@""
	.align	4
.nv.constant0.vectorDistanceLA1:
	.zero		924


//--------------------- SYMBOLS --------------------------

	.type		.nv.reservedSmem.offset0,@object
	.size		.nv.reservedSmem.offset0,0x4
	.type		.nv.reservedSmem.cap,@object
	.size		.nv.reservedSmem.cap,0x4
